//
// Generated by NVIDIA NVVM Compiler
//
// Compiler Build ID: CL-36424714
// Cuda compilation tools, release 13.0, V13.0.88
// Based on NVVM 20.0.0
//

.version 9.0
.target sm_100
.address_size 64

	// .globl	default_function_kernel

.visible .entry default_function_kernel(
	.param .u64 .ptr .align 1 default_function_kernel_param_0,
	.param .u64 .ptr .align 1 default_function_kernel_param_1,
	.param .u64 .ptr .align 1 default_function_kernel_param_2,
	.param .u64 .ptr .align 1 default_function_kernel_param_3
)
.maxntid 50
{
	.reg .b16 	%rs<6>;
	.reg .b32 	%r<11>;
	.reg .b32 	%f<5>;
	.reg .b64 	%rd<15>;

	ld.param.u64 	%rd1, [default_function_kernel_param_0];
	ld.param.u64 	%rd2, [default_function_kernel_param_1];
	ld.param.u64 	%rd3, [default_function_kernel_param_2];
	ld.param.u64 	%rd4, [default_function_kernel_param_3];
	cvta.to.global.u64 	%rd5, %rd2;
	cvta.to.global.u64 	%rd6, %rd3;
	cvta.to.global.u64 	%rd7, %rd1;
	cvta.to.global.u64 	%rd8, %rd4;
	mov.u32 	%r1, %ctaid.x;
	mov.u32 	%r2, %tid.x;
	mad.lo.s32 	%r3, %r1, 50, %r2;
	mul.wide.u32 	%rd9, %r3, 4;
	add.s64 	%rd10, %rd8, %rd9;
	ld.global.nc.f32 	%f1, [%rd10];
	mul.hi.u32 	%r4, %r1, 1808407283;
	shr.u32 	%r5, %r4, 5;
	mul.lo.s32 	%r6, %r5, 76;
	sub.s32 	%r7, %r1, %r6;
	cvt.u16.u32 	%rs1, %r2;
	mul.lo.s16 	%rs2, %rs1, 26;
	shr.u16 	%rs3, %rs2, 8;
	cvt.u32.u16 	%r8, %rs3;
	mad.lo.s32 	%r9, %r7, 5, %r8;
	cvt.u16.u32 	%rs4, %r9;
	mul.hi.u16 	%rs5, %rs4, 1725;
	cvt.u32.u16 	%r10, %rs5;
	mul.wide.u32 	%rd11, %r10, 4;
	add.s64 	%rd12, %rd7, %rd11;
	ld.global.nc.f32 	%f2, [%rd12];
	add.s64 	%rd13, %rd6, %rd11;
	ld.global.nc.f32 	%f3, [%rd13];
	fma.rn.f32 	%f4, %f1, %f2, %f3;
	add.s64 	%rd14, %rd5, %rd9;
	st.global.f32 	[%rd14], %f4;
	ret;

}


// ===== COMPILED SASS (sm_100) =====

	.target	sm_100

	.elftype	@"ET_EXEC"


//--------------------- .note.nv.tkinfo           --------------------------
	.section	.note.nv.tkinfo,"",@"SHT_NOTE"
	.sectionflags	@"SHF_NOTE_NV_TKINFO"
	.tkinfo
        /*0018*/ 	.word	0x00000002
        /*0030*/ 	.string	""
        /*0030*/ 	.string	"ptxas"
        /*0030*/ 	.string	"Cuda compilation tools, release 13.0, V13.0.88"
        /*0030*/ 	.string	"Build cuda_13.0.r13.0/compiler.36424714_0"
        /*0030*/ 	.string	"-arch sm_100 -m 64 "



//--------------------- .note.nv.cuinfo           --------------------------
	.section	.note.nv.cuinfo,"",@"SHT_NOTE"
	.sectionflags	@"SHF_NOTE_NV_CUINFO"
        /*0018*/ 	.short	0x0002
        /*001a*/ 	.short	0x0064
        /*001c*/ 	.short	0x0082
	.zero		2


//--------------------- .nv.info                  --------------------------
	.section	.nv.info,"",@"SHT_CUDA_INFO"
	.align	4


	//----- nvinfo : EIATTR_REGCOUNT
	.align		4
        /*0000*/ 	.byte	0x04, 0x2f
        /*0002*/ 	.short	(.L_1 - .L_0)
	.align		4
.L_0:
        /*0004*/ 	.word	index@(default_function_kernel)
        /*0008*/ 	.word	0x0000000e


	//----- nvinfo : EIATTR_FRAME_SIZE
	.align		4
.L_1:
        /*000c*/ 	.byte	0x04, 0x11
        /*000e*/ 	.short	(.L_3 - .L_2)
	.align		4
.L_2:
        /*0010*/ 	.word	index@(default_function_kernel)
        /*0014*/ 	.word	0x00000000


	//----- nvinfo : EIATTR_MIN_STACK_SIZE
	.align		4
.L_3:
        /*0018*/ 	.byte	0x04, 0x12
        /*001a*/ 	.short	(.L_5 - .L_4)
	.align		4
.L_4:
        /*001c*/ 	.word	index@(default_function_kernel)
        /*0020*/ 	.word	0x00000000
.L_5:


//--------------------- .nv.compat                --------------------------
	.section	.nv.compat,"",@"SHT_CUDA_COMPAT_INFO"
	.align	4
        /*0000*/ 	.byte	0x02, 0x09, 0x00, 0x00, 0x02, 0x02, 0x01, 0x00, 0x02, 0x05, 0x05, 0x00, 0x03, 0x07, 0x01, 0x01
        /*0010*/ 	.byte	0x02, 0x03, 0x00, 0x00, 0x02, 0x06, 0x01, 0x00, 0x04, 0x0b, 0x08, 0x00, 0x09, 0x00, 0x00, 0x00
        /*0020*/ 	.byte	0x00, 0x00, 0x00, 0x00


//--------------------- .nv.info.default_function_kernel --------------------------
	.section	.nv.info.default_function_kernel,"",@"SHT_CUDA_INFO"
	.sectionflags	@""
	.align	4


	//----- nvinfo : EIATTR_CUDA_API_VERSION
	.align		4
        /*0000*/ 	.byte	0x04, 0x37
        /*0002*/ 	.short	(.L_7 - .L_6)
.L_6:
        /*0004*/ 	.word	0x00000082


	//----- nvinfo : EIATTR_KPARAM_INFO
	.align		4
.L_7:
        /*0008*/ 	.byte	0x04, 0x17
        /*000a*/ 	.short	(.L_9 - .L_8)
.L_8:
        /*000c*/ 	.word	0x00000000
        /*0010*/ 	.short	0x0003
        /*0012*/ 	.short	0x0018
        /*0014*/ 	.byte	0x00, 0xf5, 0x21, 0x00


	//----- nvinfo : EIATTR_KPARAM_INFO
	.align		4
.L_9:
        /*0018*/ 	.byte	0x04, 0x17
        /*001a*/ 	.short	(.L_11 - .L_10)
.L_10:
        /*001c*/ 	.word	0x00000000
        /*0020*/ 	.short	0x0002
        /*0022*/ 	.short	0x0010
        /*0024*/ 	.byte	0x00, 0xf5, 0x21, 0x00


	//----- nvinfo : EIATTR_KPARAM_INFO
	.align		4
.L_11:
        /*0028*/ 	.byte	0x04, 0x17
        /*002a*/ 	.short	(.L_13 - .L_12)
.L_12:
        /*002c*/ 	.word	0x00000000
        /*0030*/ 	.short	0x0001
        /*0032*/ 	.short	0x0008
        /*0034*/ 	.byte	0x00, 0xf5, 0x21, 0x00


	//----- nvinfo : EIATTR_KPARAM_INFO
	.align		4
.L_13:
        /*0038*/ 	.byte	0x04, 0x17
        /*003a*/ 	.short	(.L_15 - .L_14)
.L_14:
        /*003c*/ 	.word	0x00000000
        /*0040*/ 	.short	0x0000
        /*0042*/ 	.short	0x0000
        /*0044*/ 	.byte	0x00, 0xf5, 0x21, 0x00


	//----- nvinfo : EIATTR_SPARSE_MMA_MASK
	.align		4
.L_15:
        /*0048*/ 	.byte	0x03, 0x50
        /*004a*/ 	.short	0x0000


	//----- nvinfo : EIATTR_MAXREG_COUNT
	.align		4
        /*004c*/ 	.byte	0x03, 0x1b
        /*004e*/ 	.short	0x00ff


	//----- nvinfo : EIATTR_MERCURY_ISA_VERSION
	.align		4
        /*0050*/ 	.byte	0x03, 0x5f
        /*0052*/ 	.short	0x0101


	//----- nvinfo : EIATTR_VRC_CTA_INIT_COUNT
	.align		4
        /*0054*/ 	.byte	0x02, 0x4a
	.zero		1
	.zero		1


	//----- nvinfo : EIATTR_EXIT_INSTR_OFFSETS
	.align		4
        /*0058*/ 	.byte	0x04, 0x1c
        /*005a*/ 	.short	(.L_17 - .L_16)


	//   ....[0]....
.L_16:
        /*005c*/ 	.word	0x000001e0


	//----- nvinfo : EIATTR_MAX_THREADS
	.align		4
.L_17:
        /*0060*/ 	.byte	0x04, 0x05
        /*0062*/ 	.short	(.L_19 - .L_18)
.L_18:
        /*0064*/ 	.word	0x00000032
        /*0068*/ 	.word	0x00000001
        /*006c*/ 	.word	0x00000001


	//----- nvinfo : EIATTR_CBANK_PARAM_SIZE
	.align		4
.L_19:
        /*0070*/ 	.byte	0x03, 0x19
        /*0072*/ 	.short	0x0020


	//----- nvinfo : EIATTR_PARAM_CBANK
	.align		4
        /*0074*/ 	.byte	0x04, 0x0a
        /*0076*/ 	.short	(.L_21 - .L_20)
	.align		4
.L_20:
        /*0078*/ 	.word	index@(.nv.constant0.default_function_kernel)
        /*007c*/ 	.short	0x0380
        /*007e*/ 	.short	0x0020


	//----- nvinfo : EIATTR_SW_WAR
	.align		4
.L_21:
        /*0080*/ 	.byte	0x04, 0x36
        /*0082*/ 	.short	(.L_23 - .L_22)
.L_22:
        /*0084*/ 	.word	0x00000008
.L_23:


//--------------------- .nv.callgraph             --------------------------
	.section	.nv.callgraph,"",@"SHT_CUDA_CALLGRAPH"
	.align	4
	.sectionentsize	8
	.align		4
        /*0000*/ 	.word	0x00000000
	.align		4
        /*0004*/ 	.word	0xffffffff
	.align		4
        /*0008*/ 	.word	0x00000000
	.align		4
        /*000c*/ 	.word	0xfffffffe
	.align		4
        /*0010*/ 	.word	0x00000000
	.align		4
        /*0014*/ 	.word	0xfffffffd
	.align		4
        /*0018*/ 	.word	0x00000000
	.align		4
        /*001c*/ 	.word	0xfffffffc


//--------------------- .text.default_function_kernel --------------------------
	.section	.text.default_function_kernel,"ax",@progbits
	.align	128
        .global         default_function_kernel
        .type           default_function_kernel,@function
        .size           default_function_kernel,(.L_x_1 - default_function_kernel)
        .other          default_function_kernel,@"STO_CUDA_ENTRY STV_DEFAULT"
default_function_kernel:
.text.default_function_kernel:
[----:B------:R-:W-:Y:S01]  /*0000*/  LDC R1, c[0x0][0x37c] ;  /* 0x0000df00ff017b82 */ /* 0x000fe20000000800 */
[----:B------:R-:W0:Y:S07]  /*0010*/  S2R R8, SR_TID.X ;  /* 0x0000000000087919 */ /* 0x000e2e0000002100 */
[----:B------:R-:W1:Y:S01]  /*0020*/  LDC.64 R4, c[0x0][0x398] ;  /* 0x0000e600ff047b82 */ /* 0x000e620000000a00 */
[----:B------:R-:W2:Y:S01]  /*0030*/  LDCU.64 UR4, c[0x0][0x358] ;  /* 0x00006b00ff0477ac */ /* 0x000ea20008000a00 */
[----:B------:R-:W3:Y:S01]  /*0040*/  S2R R11, SR_CTAID.X ;  /* 0x00000000000b7919 */ /* 0x000ee20000002500 */
[----:B0-----:R-:W-:Y:S01]  /*0050*/  PRMT R2, R8, 0x9910, RZ ;  /* 0x0000991008027816 */ /* 0x001fe200000000ff */
[----:B---3--:R-:W-:-:S04]  /*0060*/  IMAD.HI.U32 R0, R11, 0x6bca1af3, RZ ;  /* 0x6bca1af30b007827 */ /* 0x008fc800078e00ff */
[----:B------:R-:W-:Y:S01]  /*0070*/  IMAD R2, R2, 0x1a, RZ ;  /* 0x0000001a02027824 */ /* 0x000fe200078e02ff */
[----:B------:R-:W-:-:S04]  /*0080*/  SHF.R.U32.HI R0, RZ, 0x5, R0 ;  /* 0x00000005ff007819 */ /* 0x000fc80000011600 */
[----:B------:R-:W-:Y:S01]  /*0090*/  LOP3.LUT R2, R2, 0xffff, RZ, 0xc0, !PT ;  /* 0x0000ffff02027812 */ /* 0x000fe200078ec0ff */
[----:B------:R-:W-:Y:S02]  /*00a0*/  IMAD R0, R0, -0x4c, R11 ;  /* 0xffffffb400007824 */ /* 0x000fe400078e020b */
[----:B------:R-:W-:Y:S01]  /*00b0*/  IMAD R11, R11, 0x32, R8 ;  /* 0x000000320b0b7824 */ /* 0x000fe200078e0208 */
[----:B------:R-:W-:Y:S02]  /*00c0*/  SHF.R.U32.HI R6, RZ, 0x8, R2 ;  /* 0x00000008ff067819 */ /* 0x000fe40000011602 */
[----:B------:R-:W0:Y:S01]  /*00d0*/  LDC.64 R2, c[0x0][0x380] ;  /* 0x0000e000ff027b82 */ /* 0x000e220000000a00 */
[----:B-1----:R-:W-:Y:S01]  /*00e0*/  IMAD.WIDE.U32 R4, R11, 0x4, R4 ;  /* 0x000000040b047825 */ /* 0x002fe200078e0004 */
[----:B------:R-:W-:-:S05]  /*00f0*/  LOP3.LUT R9, R6, 0xffff, RZ, 0xc0, !PT ;  /* 0x0000ffff06097812 */ /* 0x000fca00078ec0ff */
[----:B------:R-:W-:Y:S01]  /*0100*/  IMAD R0, R0, 0x5, R9 ;  /* 0x0000000500007824 */ /* 0x000fe200078e0209 */
[----:B------:R-:W1:Y:S01]  /*0110*/  LDC.64 R6, c[0x0][0x390] ;  /* 0x0000e400ff067b82 */ /* 0x000e620000000a00 */
[----:B--2---:R-:W2:Y:S03]  /*0120*/  LDG.E.CONSTANT R4, desc[UR4][R4.64] ;  /* 0x0000000404047981 */ /* 0x004ea6000c1e9900 */
[----:B------:R-:W-:-:S05]  /*0130*/  LOP3.LUT R0, R0, 0xffff, RZ, 0xc0, !PT ;  /* 0x0000ffff00007812 */ /* 0x000fca00078ec0ff */
[----:B------:R-:W-:-:S05]  /*0140*/  IMAD R0, R0, 0x6bd, RZ ;  /* 0x000006bd00007824 */ /* 0x000fca00078e02ff */
[----:B------:R-:W-:-:S05]  /*0150*/  SHF.R.U32.HI R9, RZ, 0x10, R0 ;  /* 0x00000010ff097819 */ /* 0x000fca0000011600 */
[----:B0-----:R-:W-:-:S04]  /*0160*/  IMAD.WIDE.U32 R2, R9, 0x4, R2 ;  /* 0x0000000409027825 */ /* 0x001fc800078e0002 */
[----:B-1----:R-:W-:Y:S02]  /*0170*/  IMAD.WIDE.U32 R6, R9, 0x4, R6 ;  /* 0x0000000409067825 */ /* 0x002fe400078e0006 */
[----:B------:R-:W2:Y:S01]  /*0180*/  LDG.E.CONSTANT R3, desc[UR4][R2.64] ;  /* 0x0000000402037981 */ /* 0x000ea2000c1e9900 */
[----:B------:R-:W0:Y:S03]  /*0190*/  LDC.64 R8, c[0x0][0x388] ;  /* 0x0000e200ff087b82 */ /* 0x000e260000000a00 */
[----:B------:R-:W2:Y:S01]  /*01a0*/  LDG.E.CONSTANT R7, desc[UR4][R6.64] ;  /* 0x0000000406077981 */ /* 0x000ea2000c1e9900 */
[----:B0-----:R-:W-:-:S04]  /*01b0*/  IMAD.WIDE.U32 R8, R11, 0x4, R8 ;  /* 0x000000040b087825 */ /* 0x001fc800078e0008 */
[----:B--2---:R-:W-:-:S05]  /*01c0*/  FFMA R11, R4, R3, R7 ;  /* 0x00000003040b7223 */ /* 0x004fca0000000007 */
[----:B------:R-:W-:Y:S01]  /*01d0*/  STG.E desc[UR4][R8.64], R11 ;  /* 0x0000000b08007986 */ /* 0x000fe2000c101904 */
[----:B------:R-:W-:Y:S05]  /*01e0*/  EXIT ;  /* 0x000000000000794d */ /* 0x000fea0003800000 */
.L_x_0:
[----:B------:R-:W-:-:S00]  /*01f0*/  BRA `(.L_x_0) ;  /* 0xfffffffc00fc7947 */ /* 0x000fc0000383ffff */
[----:B------:R-:W-:-:S00]  /*0200*/  NOP ;  /* 0x0000000000007918 */ /* 0x000fc00000000000 */
[----:B------:R-:W-:-:S00]  /*0210*/  NOP ;  /* 0x0000000000007918 */ /* 0x000fc00000000000 */
[----:B------:R-:W-:-:S00]  /*0220*/  NOP ;  /* 0x0000000000007918 */ /* 0x000fc00000000000 */
[----:B------:R-:W-:-:S00]  /*0230*/  NOP ;  /* 0x0000000000007918 */ /* 0x000fc00000000000 */
[----:B------:R-:W-:-:S00]  /*0240*/  NOP ;  /* 0x0000000000007918 */ /* 0x000fc00000000000 */
[----:B------:R-:W-:-:S00]  /*0250*/  NOP ;  /* 0x0000000000007918 */ /* 0x000fc00000000000 */
[----:B------:R-:W-:-:S00]  /*0260*/  NOP ;  /* 0x0000000000007918 */ /* 0x000fc00000000000 */
[----:B------:R-:W-:-:S00]  /*0270*/  NOP ;  /* 0x0000000000007918 */ /* 0x000fc00000000000 */
.L_x_1:


//--------------------- .nv.shared.reserved.0     --------------------------
	.section	.nv.shared.reserved.0,"aw",@nobits
	.weak		__nv_reservedSMEM_offset_0_alias
	.size		__nv_reservedSMEM_offset_0_alias, 0, 64
	.other		__nv_reservedSMEM_offset_0_alias,@"STO_CUDA_RESERVED_SHARED STV_DEFAULT"
__nv_reservedSMEM_offset_0_alias:
	.zero		0
	.zero		64


//--------------------- .nv.constant0.default_function_kernel --------------------------
	.section	.nv.constant0.default_function_kernel,"a",@progbits
	.sectionflags	@""
	.align	4
.nv.constant0.default_function_kernel:
	.zero		928


//--------------------- SYMBOLS --------------------------

	.type		.nv.reservedSmem.offset0,@object
	.size		.nv.reservedSmem.offset0,0x4
